//
// Generated by NVIDIA NVVM Compiler
//
// Compiler Build ID: CL-36424714
// Cuda compilation tools, release 13.0, V13.0.88
// Based on NVVM 20.0.0
//

.version 9.0
.target sm_100
.address_size 64

	// .globl	_Z25unique_gid_calculation_3dPi
.extern .func  (.param .b32 func_retval0) vprintf
(
	.param .b64 vprintf_param_0,
	.param .b64 vprintf_param_1
)
;
.global .align 1 .b8 $str[127] = {98, 108, 111, 99, 107, 73, 100, 120, 46, 120, 32, 58, 32, 37, 100, 44, 32, 98, 108, 111, 99, 107, 73, 100, 120, 46, 121, 32, 58, 32, 37, 100, 44, 32, 98, 108, 111, 99, 107, 73, 100, 120, 46, 122, 32, 58, 32, 37, 100, 44, 32, 116, 104, 114, 101, 97, 100, 73, 100, 120, 46, 120, 32, 58, 32, 37, 100, 44, 32, 116, 104, 114, 101, 97, 100, 73, 100, 120, 46, 121, 32, 58, 32, 37, 100, 44, 32, 116, 104, 114, 101, 97, 100, 73, 100, 120, 46, 122, 32, 58, 32, 37, 100, 44, 32, 103, 105, 100, 32, 58, 32, 37, 100, 32, 45, 32, 100, 97, 116, 97, 32, 58, 37, 100, 32, 10};

.visible .entry _Z25unique_gid_calculation_3dPi(
	.param .u64 .ptr .align 1 _Z25unique_gid_calculation_3dPi_param_0
)
{
	.local .align 16 .b8 	__local_depot0[32];
	.reg .b64 	%SP;
	.reg .b64 	%SPL;
	.reg .b32 	%r<20>;
	.reg .b64 	%rd<9>;

	mov.u64 	%SPL, __local_depot0;
	cvta.local.u64 	%SP, %SPL;
	ld.param.u64 	%rd1, [_Z25unique_gid_calculation_3dPi_param_0];
	cvta.to.global.u64 	%rd2, %rd1;
	add.u64 	%rd3, %SP, 0;
	add.u64 	%rd4, %SPL, 0;
	mov.u32 	%r1, %ntid.x;
	mov.u32 	%r2, %tid.y;
	mov.u32 	%r3, %tid.x;
	mov.u32 	%r4, %ntid.y;
	mov.u32 	%r5, %tid.z;
	mov.u32 	%r6, %ctaid.x;
	mov.u32 	%r7, %nctaid.x;
	mov.u32 	%r8, %ctaid.y;
	mov.u32 	%r9, %nctaid.y;
	mov.u32 	%r10, %ctaid.z;
	mad.lo.s32 	%r11, %r10, %r9, %r8;
	mad.lo.s32 	%r12, %r11, %r7, %r6;
	mov.u32 	%r13, %ntid.z;
	mad.lo.s32 	%r14, %r12, %r13, %r5;
	mad.lo.s32 	%r15, %r14, %r4, %r2;
	mad.lo.s32 	%r16, %r15, %r1, %r3;
	mul.wide.s32 	%rd5, %r16, 4;
	add.s64 	%rd6, %rd2, %rd5;
	ld.global.u32 	%r17, [%rd6];
	st.local.v4.u32 	[%rd4], {%r6, %r8, %r10, %r3};
	st.local.v4.u32 	[%rd4+16], {%r2, %r5, %r16, %r17};
	mov.u64 	%rd7, $str;
	cvta.global.u64 	%rd8, %rd7;
	{ // callseq 0, 0
	.param .b64 param0;
	st.param.b64 	[param0], %rd8;
	.param .b64 param1;
	st.param.b64 	[param1], %rd3;
	.param .b32 retval0;
	call.uni (retval0), 
	vprintf, 
	(
	param0, 
	param1
	);
	ld.param.b32 	%r18, [retval0];
	} // callseq 0
	ret;

}


// ===== COMPILED SASS (sm_100) =====

	.target	sm_100

	.elftype	@"ET_EXEC"


//--------------------- .note.nv.tkinfo           --------------------------
	.section	.note.nv.tkinfo,"",@"SHT_NOTE"
	.sectionflags	@"SHF_NOTE_NV_TKINFO"
	.tkinfo
        /*0018*/ 	.word	0x00000002
        /*0030*/ 	.string	""
        /*0030*/ 	.string	"ptxas"
        /*0030*/ 	.string	"Cuda compilation tools, release 13.0, V13.0.88"
        /*0030*/ 	.string	"Build cuda_13.0.r13.0/compiler.36424714_0"
        /*0030*/ 	.string	"-arch sm_100 -m 64 "



//--------------------- .note.nv.cuinfo           --------------------------
	.section	.note.nv.cuinfo,"",@"SHT_NOTE"
	.sectionflags	@"SHF_NOTE_NV_CUINFO"
        /*0018*/ 	.short	0x0002
        /*001a*/ 	.short	0x0064
        /*001c*/ 	.short	0x0082
	.zero		2


//--------------------- .nv.info                  --------------------------
	.section	.nv.info,"",@"SHT_CUDA_INFO"
	.align	4


	//----- nvinfo : EIATTR_REGCOUNT
	.align		4
        /*0000*/ 	.byte	0x04, 0x2f
        /*0002*/ 	.short	(.L_2 - .L_1)
	.align		4
.L_1:
        /*0004*/ 	.word	index@(_Z25unique_gid_calculation_3dPi)
        /*0008*/ 	.word	0x00000018


	//----- nvinfo : EIATTR_FRAME_SIZE
	.align		4
.L_2:
        /*000c*/ 	.byte	0x04, 0x11
        /*000e*/ 	.short	(.L_4 - .L_3)
	.align		4
.L_3:
        /*0010*/ 	.word	index@(_Z25unique_gid_calculation_3dPi)
        /*0014*/ 	.word	0x00000020


	//----- nvinfo : EIATTR_MIN_STACK_SIZE
	.align		4
.L_4:
        /*0018*/ 	.byte	0x04, 0x12
        /*001a*/ 	.short	(.L_6 - .L_5)
	.align		4
.L_5:
        /*001c*/ 	.word	index@(_Z25unique_gid_calculation_3dPi)
        /*0020*/ 	.word	0x00000020
.L_6:


//--------------------- .nv.compat                --------------------------
	.section	.nv.compat,"",@"SHT_CUDA_COMPAT_INFO"
	.align	4
        /*0000*/ 	.byte	0x02, 0x09, 0x00, 0x00, 0x02, 0x02, 0x01, 0x00, 0x02, 0x05, 0x05, 0x00, 0x03, 0x07, 0x01, 0x01
        /*0010*/ 	.byte	0x02, 0x03, 0x00, 0x00, 0x02, 0x06, 0x01, 0x00, 0x04, 0x0b, 0x08, 0x00, 0x09, 0x00, 0x00, 0x00
        /*0020*/ 	.byte	0x00, 0x00, 0x00, 0x00


//--------------------- .nv.info._Z25unique_gid_calculation_3dPi --------------------------
	.section	.nv.info._Z25unique_gid_calculation_3dPi,"",@"SHT_CUDA_INFO"
	.sectionflags	@""
	.align	4


	//----- nvinfo : EIATTR_CUDA_API_VERSION
	.align		4
        /*0000*/ 	.byte	0x04, 0x37
        /*0002*/ 	.short	(.L_8 - .L_7)
.L_7:
        /*0004*/ 	.word	0x00000082


	//----- nvinfo : EIATTR_KPARAM_INFO
	.align		4
.L_8:
        /*0008*/ 	.byte	0x04, 0x17
        /*000a*/ 	.short	(.L_10 - .L_9)
.L_9:
        /*000c*/ 	.word	0x00000000
        /*0010*/ 	.short	0x0000
        /*0012*/ 	.short	0x0000
        /*0014*/ 	.byte	0x00, 0xf5, 0x21, 0x00


	//----- nvinfo : EIATTR_SPARSE_MMA_MASK
	.align		4
.L_10:
        /*0018*/ 	.byte	0x03, 0x50
        /*001a*/ 	.short	0x0000


	//----- nvinfo : EIATTR_MAXREG_COUNT
	.align		4
        /*001c*/ 	.byte	0x03, 0x1b
        /*001e*/ 	.short	0x00ff


	//----- nvinfo : EIATTR_EXTERNS
	.align		4
        /*0020*/ 	.byte	0x04, 0x0f
        /*0022*/ 	.short	(.L_12 - .L_11)


	//   ....[0]....
	.align		4
.L_11:
        /*0024*/ 	.word	index@(vprintf)


	//----- nvinfo : EIATTR_MERCURY_ISA_VERSION
	.align		4
.L_12:
        /*0028*/ 	.byte	0x03, 0x5f
        /*002a*/ 	.short	0x0101


	//----- nvinfo : EIATTR_VRC_CTA_INIT_COUNT
	.align		4
        /*002c*/ 	.byte	0x02, 0x4a
	.zero		1
	.zero		1


	//----- nvinfo : EIATTR_SYSCALL_OFFSETS
	.align		4
        /*0030*/ 	.byte	0x04, 0x46
        /*0032*/ 	.short	(.L_14 - .L_13)


	//   ....[0]....
.L_13:
        /*0034*/ 	.word	0x00000220


	//----- nvinfo : EIATTR_EXIT_INSTR_OFFSETS
	.align		4
.L_14:
        /*0038*/ 	.byte	0x04, 0x1c
        /*003a*/ 	.short	(.L_16 - .L_15)


	//   ....[0]....
.L_15:
        /*003c*/ 	.word	0x00000230


	//----- nvinfo : EIATTR_CBANK_PARAM_SIZE
	.align		4
.L_16:
        /*0040*/ 	.byte	0x03, 0x19
        /*0042*/ 	.short	0x0008


	//----- nvinfo : EIATTR_PARAM_CBANK
	.align		4
        /*0044*/ 	.byte	0x04, 0x0a
        /*0046*/ 	.short	(.L_18 - .L_17)
	.align		4
.L_17:
        /*0048*/ 	.word	index@(.nv.constant0._Z25unique_gid_calculation_3dPi)
        /*004c*/ 	.short	0x0380
        /*004e*/ 	.short	0x0008


	//----- nvinfo : EIATTR_SW_WAR
	.align		4
.L_18:
        /*0050*/ 	.byte	0x04, 0x36
        /*0052*/ 	.short	(.L_20 - .L_19)
.L_19:
        /*0054*/ 	.word	0x00000008
.L_20:


//--------------------- .nv.callgraph             --------------------------
	.section	.nv.callgraph,"",@"SHT_CUDA_CALLGRAPH"
	.align	4
	.sectionentsize	8
	.align		4
        /*0000*/ 	.word	0x00000000
	.align		4
        /*0004*/ 	.word	0xffffffff
	.align		4
        /*0008*/ 	.word	index@(_Z25unique_gid_calculation_3dPi)
	.align		4
        /*000c*/ 	.word	index@(vprintf)
	.align		4
        /*0010*/ 	.word	0x00000000
	.align		4
        /*0014*/ 	.word	0xfffffffe
	.align		4
        /*0018*/ 	.word	0x00000000
	.align		4
        /*001c*/ 	.word	0xfffffffd
	.align		4
        /*0020*/ 	.word	0x00000000
	.align		4
        /*0024*/ 	.word	0xfffffffc


//--------------------- .nv.constant4             --------------------------
	.section	.nv.constant4,"a",@progbits
	.align	8
	.align		8
.nv.constant4:
        /*0000*/ 	.dword	vprintf
	.align		8
        /*0008*/ 	.dword	$str


//--------------------- .text._Z25unique_gid_calculation_3dPi --------------------------
	.section	.text._Z25unique_gid_calculation_3dPi,"ax",@progbits
	.align	128
        .global         _Z25unique_gid_calculation_3dPi
        .type           _Z25unique_gid_calculation_3dPi,@function
        .size           _Z25unique_gid_calculation_3dPi,(.L_x_2 - _Z25unique_gid_calculation_3dPi)
        .other          _Z25unique_gid_calculation_3dPi,@"STO_CUDA_ENTRY STV_DEFAULT"
_Z25unique_gid_calculation_3dPi:
.text._Z25unique_gid_calculation_3dPi:
[----:B------:R-:W0:Y:S01]  /*0000*/  LDC R1, c[0x0][0x37c] ;  /* 0x0000df00ff017b82 */ /* 0x000e220000000800 */
[----:B------:R-:W1:Y:S01]  /*0010*/  S2R R13, SR_CTAID.Y ;  /* 0x00000000000d7919 */ /* 0x000e620000002600 */
[----:B------:R-:W2:Y:S06]  /*0020*/  LDCU UR6, c[0x0][0x2fc] ;  /* 0x00005f80ff0677ac */ /* 0x000eac0008000800 */
[----:B------:R-:W3:Y:S01]  /*0030*/  LDC.64 R2, c[0x0][0x380] ;  /* 0x0000e000ff027b82 */ /* 0x000ee20000000a00 */
[----:B0-----:R-:W-:Y:S01]  /*0040*/  IADD3 R1, PT, PT, R1, -0x20, RZ ;  /* 0xffffffe001017810 */ /* 0x001fe20007ffe0ff */
[----:B------:R-:W1:Y:S01]  /*0050*/  S2R R14, SR_CTAID.Z ;  /* 0x00000000000e7919 */ /* 0x000e620000002700 */
[----:B------:R-:W0:Y:S01]  /*0060*/  LDCU UR7, c[0x0][0x360] ;  /* 0x00006c00ff0777ac */ /* 0x000e220008000800 */
[----:B------:R-:W4:Y:S01]  /*0070*/  S2R R12, SR_CTAID.X ;  /* 0x00000000000c7919 */ /* 0x000f220000002500 */
[----:B------:R-:W5:Y:S01]  /*0080*/  LDCU UR8, c[0x0][0x364] ;  /* 0x00006c80ff0877ac */ /* 0x000f620008000800 */
[----:B------:R-:W2:Y:S01]  /*0090*/  S2R R9, SR_TID.Z ;  /* 0x0000000000097919 */ /* 0x000ea20000002300 */
[----:B------:R-:W4:Y:S01]  /*00a0*/  LDCU UR4, c[0x0][0x370] ;  /* 0x00006e00ff0477ac */ /* 0x000f220008000800 */
[----:B------:R-:W5:Y:S01]  /*00b0*/  S2R R8, SR_TID.Y ;  /* 0x0000000000087919 */ /* 0x000f620000002200 */
[----:B------:R-:W1:Y:S01]  /*00c0*/  LDCU UR5, c[0x0][0x374] ;  /* 0x00006e80ff0577ac */ /* 0x000e620008000800 */
[----:B------:R-:W0:Y:S01]  /*00d0*/  S2R R15, SR_TID.X ;  /* 0x00000000000f7919 */ /* 0x000e220000002100 */
[----:B------:R-:W2:Y:S01]  /*00e0*/  LDCU UR9, c[0x0][0x368] ;  /* 0x00006d00ff0977ac */ /* 0x000ea20008000800 */
[----:B-1----:R-:W-:-:S04]  /*00f0*/  IMAD R5, R14, UR5, R13 ;  /* 0x000000050e057c24 */ /* 0x002fc8000f8e020d */
[----:B----4-:R-:W-:Y:S01]  /*0100*/  IMAD R0, R5, UR4, R12 ;  /* 0x0000000405007c24 */ /* 0x010fe2000f8e020c */
[----:B------:R-:W1:Y:S03]  /*0110*/  LDCU.64 UR4, c[0x0][0x358] ;  /* 0x00006b00ff0477ac */ /* 0x000e660008000a00 */
[----:B--2---:R-:W-:-:S04]  /*0120*/  IMAD R5, R0, UR9, R9 ;  /* 0x0000000900057c24 */ /* 0x004fc8000f8e0209 */
[----:B-----5:R-:W-:Y:S01]  /*0130*/  IMAD R10, R5, UR8, R8 ;  /* 0x00000008050a7c24 */ /* 0x020fe2000f8e0208 */
[----:B------:R-:W-:Y:S01]  /*0140*/  MOV R0, 0x0 ;  /* 0x0000000000007802 */ /* 0x000fe20000000f00 */
[----:B------:R-:W2:Y:S02]  /*0150*/  LDCU.64 UR8, c[0x4][0x8] ;  /* 0x01000100ff0877ac */ /* 0x000ea40008000a00 */
[----:B0-----:R-:W-:-:S04]  /*0160*/  IMAD R10, R10, UR7, R15 ;  /* 0x000000070a0a7c24 */ /* 0x001fc8000f8e020f */
[----:B---3--:R-:W-:-:S05]  /*0170*/  IMAD.WIDE R2, R10, 0x4, R2 ;  /* 0x000000040a027825 */ /* 0x008fca00078e0202 */
[----:B-1----:R-:W3:Y:S01]  /*0180*/  LDG.E R11, desc[UR4][R2.64] ;  /* 0x00000004020b7981 */ /* 0x002ee2000c1e1900 */
[----:B------:R-:W0:Y:S01]  /*0190*/  LDCU UR4, c[0x0][0x2f8] ;  /* 0x00005f00ff0477ac */ /* 0x000e220008000800 */
[----:B------:R1:W4:Y:S02]  /*01a0*/  LDC.64 R16, c[0x4][R0] ;  /* 0x0100000000107b82 */ /* 0x0003240000000a00 */
[----:B------:R1:W-:Y:S01]  /*01b0*/  STL.128 [R1], R12 ;  /* 0x0000000c01007387 */ /* 0x0003e20000100c00 */
[----:B--2---:R-:W-:Y:S02]  /*01c0*/  MOV R4, UR8 ;  /* 0x0000000800047c02 */ /* 0x004fe40008000f00 */
[----:B------:R-:W-:Y:S02]  /*01d0*/  MOV R5, UR9 ;  /* 0x0000000900057c02 */ /* 0x000fe40008000f00 */
[----:B0-----:R-:W-:-:S04]  /*01e0*/  IADD3 R6, P0, PT, R1, UR4, RZ ;  /* 0x0000000401067c10 */ /* 0x001fc8000ff1e0ff */
[----:B------:R-:W-:Y:S01]  /*01f0*/  IADD3.X R7, PT, PT, RZ, UR6, RZ, P0, !PT ;  /* 0x00000006ff077c10 */ /* 0x000fe200087fe4ff */
[----:B---34-:R1:W-:Y:S08]  /*0200*/  STL.128 [R1+0x10], R8 ;  /* 0x0000100801007387 */ /* 0x0183f00000100c00 */
[----:B------:R-:W-:-:S07]  /*0210*/  LEPC R20, `(.L_x_0) ;  /* 0x000000001014794e */ /* 0x000fce0000000000 */
[----:B-1----:R-:W-:Y:S05]  /*0220*/  CALL.ABS.NOINC R16 ;  /* 0x0000000010007343 */ /* 0x002fea0003c00000 */
.L_x_0:
[----:B------:R-:W-:Y:S05]  /*0230*/  EXIT ;  /* 0x000000000000794d */ /* 0x000fea0003800000 */
.L_x_1:
[----:B------:R-:W-:-:S00]  /*0240*/  BRA `(.L_x_1) ;  /* 0xfffffffc00fc7947 */ /* 0x000fc0000383ffff */
[----:B------:R-:W-:-:S00]  /*0250*/  NOP ;  /* 0x0000000000007918 */ /* 0x000fc00000000000 */
        /* <DEDUP_REMOVED lines=10> */
.L_x_2:


//--------------------- .nv.global.init           --------------------------
	.section	.nv.global.init,"aw",@progbits
.nv.global.init:
	.type		$str,@object
	.size		$str,(.L_0 - $str)
$str:
        /*0000*/ 	.byte	0x62, 0x6c, 0x6f, 0x63, 0x6b, 0x49, 0x64, 0x78, 0x2e, 0x78, 0x20, 0x3a, 0x20, 0x25, 0x64, 0x2c
        /*0010*/ 	.byte	0x20, 0x62, 0x6c, 0x6f, 0x63, 0x6b, 0x49, 0x64, 0x78, 0x2e, 0x79, 0x20, 0x3a, 0x20, 0x25, 0x64
        /*0020*/ 	.byte	0x2c, 0x20, 0x62, 0x6c, 0x6f, 0x63, 0x6b, 0x49, 0x64, 0x78, 0x2e, 0x7a, 0x20, 0x3a, 0x20, 0x25
        /*0030*/ 	.byte	0x64, 0x2c, 0x20, 0x74, 0x68, 0x72, 0x65, 0x61, 0x64, 0x49, 0x64, 0x78, 0x2e, 0x78, 0x20, 0x3a
        /*0040*/ 	.byte	0x20, 0x25, 0x64, 0x2c, 0x20, 0x74, 0x68, 0x72, 0x65, 0x61, 0x64, 0x49, 0x64, 0x78, 0x2e, 0x79
        /*0050*/ 	.byte	0x20, 0x3a, 0x20, 0x25, 0x64, 0x2c, 0x20, 0x74, 0x68, 0x72, 0x65, 0x61, 0x64, 0x49, 0x64, 0x78
        /*0060*/ 	.byte	0x2e, 0x7a, 0x20, 0x3a, 0x20, 0x25, 0x64, 0x2c, 0x20, 0x67, 0x69, 0x64, 0x20, 0x3a, 0x20, 0x25
        /*0070*/ 	.byte	0x64, 0x20, 0x2d, 0x20, 0x64, 0x61, 0x74, 0x61, 0x20, 0x3a, 0x25, 0x64, 0x20, 0x0a, 0x00
.L_0:


//--------------------- .nv.shared.reserved.0     --------------------------
	.section	.nv.shared.reserved.0,"aw",@nobits
	.weak		__nv_reservedSMEM_offset_0_alias
	.size		__nv_reservedSMEM_offset_0_alias, 0, 64
	.other		__nv_reservedSMEM_offset_0_alias,@"STO_CUDA_RESERVED_SHARED STV_DEFAULT"
__nv_reservedSMEM_offset_0_alias:
	.zero		0
	.zero		64


//--------------------- .nv.constant0._Z25unique_gid_calculation_3dPi --------------------------
	.section	.nv.constant0._Z25unique_gid_calculation_3dPi,"a",@progbits
	.sectionflags	@""
	.align	4
.nv.constant0._Z25unique_gid_calculation_3dPi:
	.zero		904


//--------------------- SYMBOLS --------------------------

	.type		.nv.reservedSmem.offset0,@object
	.size		.nv.reservedSmem.offset0,0x4
	.type		vprintf,@function
